//
// Generated by NVIDIA NVVM Compiler
//
// Compiler Build ID: CL-36424714
// Cuda compilation tools, release 13.0, V13.0.88
// Based on NVVM 20.0.0
//

.version 9.0
.target sm_100
.address_size 64

	// .globl	_Z11contarParesPiS_i

.visible .entry _Z11contarParesPiS_i(
	.param .u64 .ptr .align 1 _Z11contarParesPiS_i_param_0,
	.param .u64 .ptr .align 1 _Z11contarParesPiS_i_param_1,
	.param .u32 _Z11contarParesPiS_i_param_2
)
{
	.reg .pred 	%p<3>;
	.reg .b32 	%r<9>;
	.reg .b64 	%rd<7>;

	ld.param.u64 	%rd1, [_Z11contarParesPiS_i_param_0];
	ld.param.u64 	%rd2, [_Z11contarParesPiS_i_param_1];
	ld.param.u32 	%r2, [_Z11contarParesPiS_i_param_2];
	mov.u32 	%r3, %tid.x;
	mov.u32 	%r4, %ctaid.x;
	mov.u32 	%r5, %ntid.x;
	mad.lo.s32 	%r1, %r4, %r5, %r3;
	setp.ge.s32 	%p1, %r1, %r2;
	@%p1 bra 	$L__BB0_3;
	cvta.to.global.u64 	%rd3, %rd1;
	mul.wide.s32 	%rd4, %r1, 4;
	add.s64 	%rd5, %rd3, %rd4;
	ld.global.u32 	%r6, [%rd5];
	and.b32  	%r7, %r6, 1;
	setp.eq.b32 	%p2, %r7, 1;
	@%p2 bra 	$L__BB0_3;
	cvta.to.global.u64 	%rd6, %rd2;
	atom.global.add.u32 	%r8, [%rd6], 1;
$L__BB0_3:
	ret;

}


// ===== COMPILED SASS (sm_100) =====

	.target	sm_100

	.elftype	@"ET_EXEC"


//--------------------- .note.nv.tkinfo           --------------------------
	.section	.note.nv.tkinfo,"",@"SHT_NOTE"
	.sectionflags	@"SHF_NOTE_NV_TKINFO"
	.tkinfo
        /*0018*/ 	.word	0x00000002
        /*0030*/ 	.string	""
        /*0030*/ 	.string	"ptxas"
        /*0030*/ 	.string	"Cuda compilation tools, release 13.0, V13.0.88"
        /*0030*/ 	.string	"Build cuda_13.0.r13.0/compiler.36424714_0"
        /*0030*/ 	.string	"-arch sm_100 -m 64 "



//--------------------- .note.nv.cuinfo           --------------------------
	.section	.note.nv.cuinfo,"",@"SHT_NOTE"
	.sectionflags	@"SHF_NOTE_NV_CUINFO"
        /*0018*/ 	.short	0x0002
        /*001a*/ 	.short	0x0064
        /*001c*/ 	.short	0x0082
	.zero		2


//--------------------- .nv.info                  --------------------------
	.section	.nv.info,"",@"SHT_CUDA_INFO"
	.align	4


	//----- nvinfo : EIATTR_REGCOUNT
	.align		4
        /*0000*/ 	.byte	0x04, 0x2f
        /*0002*/ 	.short	(.L_1 - .L_0)
	.align		4
.L_0:
        /*0004*/ 	.word	index@(_Z11contarParesPiS_i)
        /*0008*/ 	.word	0x00000008


	//----- nvinfo : EIATTR_FRAME_SIZE
	.align		4
.L_1:
        /*000c*/ 	.byte	0x04, 0x11
        /*000e*/ 	.short	(.L_3 - .L_2)
	.align		4
.L_2:
        /*0010*/ 	.word	index@(_Z11contarParesPiS_i)
        /*0014*/ 	.word	0x00000000


	//----- nvinfo : EIATTR_MIN_STACK_SIZE
	.align		4
.L_3:
        /*0018*/ 	.byte	0x04, 0x12
        /*001a*/ 	.short	(.L_5 - .L_4)
	.align		4
.L_4:
        /*001c*/ 	.word	index@(_Z11contarParesPiS_i)
        /*0020*/ 	.word	0x00000000
.L_5:


//--------------------- .nv.compat                --------------------------
	.section	.nv.compat,"",@"SHT_CUDA_COMPAT_INFO"
	.align	4
        /*0000*/ 	.byte	0x02, 0x09, 0x00, 0x00, 0x02, 0x02, 0x01, 0x00, 0x02, 0x05, 0x05, 0x00, 0x03, 0x07, 0x01, 0x01
        /*0010*/ 	.byte	0x02, 0x03, 0x00, 0x00, 0x02, 0x06, 0x01, 0x00, 0x04, 0x0b, 0x08, 0x00, 0x09, 0x00, 0x00, 0x00
        /*0020*/ 	.byte	0x00, 0x00, 0x00, 0x00


//--------------------- .nv.info._Z11contarParesPiS_i --------------------------
	.section	.nv.info._Z11contarParesPiS_i,"",@"SHT_CUDA_INFO"
	.sectionflags	@""
	.align	4


	//----- nvinfo : EIATTR_CUDA_API_VERSION
	.align		4
        /*0000*/ 	.byte	0x04, 0x37
        /*0002*/ 	.short	(.L_7 - .L_6)
.L_6:
        /*0004*/ 	.word	0x00000082


	//----- nvinfo : EIATTR_KPARAM_INFO
	.align		4
.L_7:
        /*0008*/ 	.byte	0x04, 0x17
        /*000a*/ 	.short	(.L_9 - .L_8)
.L_8:
        /*000c*/ 	.word	0x00000000
        /*0010*/ 	.short	0x0002
        /*0012*/ 	.short	0x0010
        /*0014*/ 	.byte	0x00, 0xf0, 0x11, 0x00


	//----- nvinfo : EIATTR_KPARAM_INFO
	.align		4
.L_9:
        /*0018*/ 	.byte	0x04, 0x17
        /*001a*/ 	.short	(.L_11 - .L_10)
.L_10:
        /*001c*/ 	.word	0x00000000
        /*0020*/ 	.short	0x0001
        /*0022*/ 	.short	0x0008
        /*0024*/ 	.byte	0x00, 0xf5, 0x21, 0x00


	//----- nvinfo : EIATTR_KPARAM_INFO
	.align		4
.L_11:
        /*0028*/ 	.byte	0x04, 0x17
        /*002a*/ 	.short	(.L_13 - .L_12)
.L_12:
        /*002c*/ 	.word	0x00000000
        /*0030*/ 	.short	0x0000
        /*0032*/ 	.short	0x0000
        /*0034*/ 	.byte	0x00, 0xf5, 0x21, 0x00


	//----- nvinfo : EIATTR_SPARSE_MMA_MASK
	.align		4
.L_13:
        /*0038*/ 	.byte	0x03, 0x50
        /*003a*/ 	.short	0x0000


	//----- nvinfo : EIATTR_MAXREG_COUNT
	.align		4
        /*003c*/ 	.byte	0x03, 0x1b
        /*003e*/ 	.short	0x00ff


	//----- nvinfo : EIATTR_MERCURY_ISA_VERSION
	.align		4
        /*0040*/ 	.byte	0x03, 0x5f
        /*0042*/ 	.short	0x0101


	//----- nvinfo : EIATTR_INT_WARP_WIDE_INSTR_OFFSETS
	.align		4
        /*0044*/ 	.byte	0x04, 0x31
        /*0046*/ 	.short	(.L_15 - .L_14)


	//   ....[0]....
.L_14:
        /*0048*/ 	.word	0x00000110


	//----- nvinfo : EIATTR_VRC_CTA_INIT_COUNT
	.align		4
.L_15:
        /*004c*/ 	.byte	0x02, 0x4a
	.zero		1
	.zero		1


	//----- nvinfo : EIATTR_EXIT_INSTR_OFFSETS
	.align		4
        /*0050*/ 	.byte	0x04, 0x1c
        /*0052*/ 	.short	(.L_17 - .L_16)


	//   ....[0]....
.L_16:
        /*0054*/ 	.word	0x00000070


	//   ....[1]....
        /*0058*/ 	.word	0x000000e0


	//   ....[2]....
        /*005c*/ 	.word	0x00000160


	//----- nvinfo : EIATTR_CBANK_PARAM_SIZE
	.align		4
.L_17:
        /*0060*/ 	.byte	0x03, 0x19
        /*0062*/ 	.short	0x0014


	//----- nvinfo : EIATTR_PARAM_CBANK
	.align		4
        /*0064*/ 	.byte	0x04, 0x0a
        /*0066*/ 	.short	(.L_19 - .L_18)
	.align		4
.L_18:
        /*0068*/ 	.word	index@(.nv.constant0._Z11contarParesPiS_i)
        /*006c*/ 	.short	0x0380
        /*006e*/ 	.short	0x0014


	//----- nvinfo : EIATTR_SW_WAR
	.align		4
.L_19:
        /*0070*/ 	.byte	0x04, 0x36
        /*0072*/ 	.short	(.L_21 - .L_20)
.L_20:
        /*0074*/ 	.word	0x00000008
.L_21:


//--------------------- .nv.callgraph             --------------------------
	.section	.nv.callgraph,"",@"SHT_CUDA_CALLGRAPH"
	.align	4
	.sectionentsize	8
	.align		4
        /*0000*/ 	.word	0x00000000
	.align		4
        /*0004*/ 	.word	0xffffffff
	.align		4
        /*0008*/ 	.word	0x00000000
	.align		4
        /*000c*/ 	.word	0xfffffffe
	.align		4
        /*0010*/ 	.word	0x00000000
	.align		4
        /*0014*/ 	.word	0xfffffffd
	.align		4
        /*0018*/ 	.word	0x00000000
	.align		4
        /*001c*/ 	.word	0xfffffffc


//--------------------- .text._Z11contarParesPiS_i --------------------------
	.section	.text._Z11contarParesPiS_i,"ax",@progbits
	.align	128
        .global         _Z11contarParesPiS_i
        .type           _Z11contarParesPiS_i,@function
        .size           _Z11contarParesPiS_i,(.L_x_1 - _Z11contarParesPiS_i)
        .other          _Z11contarParesPiS_i,@"STO_CUDA_ENTRY STV_DEFAULT"
_Z11contarParesPiS_i:
.text._Z11contarParesPiS_i:
[----:B------:R-:W-:Y:S01]  /*0000*/  LDC R1, c[0x0][0x37c] ;  /* 0x0000df00ff017b82 */ /* 0x000fe20000000800 */
[----:B------:R-:W0:Y:S07]  /*0010*/  S2R R5, SR_TID.X ;  /* 0x0000000000057919 */ /* 0x000e2e0000002100 */
[----:B------:R-:W0:Y:S01]  /*0020*/  S2UR UR4, SR_CTAID.X ;  /* 0x00000000000479c3 */ /* 0x000e220000002500 */
[----:B------:R-:W1:Y:S07]  /*0030*/  LDCU UR5, c[0x0][0x390] ;  /* 0x00007200ff0577ac */ /* 0x000e6e0008000800 */
[----:B------:R-:W0:Y:S02]  /*0040*/  LDC R0, c[0x0][0x360] ;  /* 0x0000d800ff007b82 */ /* 0x000e240000000800 */
[----:B0-----:R-:W-:-:S05]  /*0050*/  IMAD R5, R0, UR4, R5 ;  /* 0x0000000400057c24 */ /* 0x001fca000f8e0205 */
[----:B-1----:R-:W-:-:S13]  /*0060*/  ISETP.GE.AND P0, PT, R5, UR5, PT ;  /* 0x0000000505007c0c */ /* 0x002fda000bf06270 */
[----:B------:R-:W-:Y:S05]  /*0070*/  @P0 EXIT ;  /* 0x000000000000094d */ /* 0x000fea0003800000 */
[----:B------:R-:W0:Y:S01]  /*0080*/  LDC.64 R2, c[0x0][0x380] ;  /* 0x0000e000ff027b82 */ /* 0x000e220000000a00 */
[----:B------:R-:W1:Y:S01]  /*0090*/  LDCU.64 UR4, c[0x0][0x358] ;  /* 0x00006b00ff0477ac */ /* 0x000e620008000a00 */
[----:B0-----:R-:W-:-:S06]  /*00a0*/  IMAD.WIDE R2, R5, 0x4, R2 ;  /* 0x0000000405027825 */ /* 0x001fcc00078e0202 */
[----:B-1----:R-:W2:Y:S02]  /*00b0*/  LDG.E R2, desc[UR4][R2.64] ;  /* 0x0000000402027981 */ /* 0x002ea4000c1e1900 */
[----:B--2---:R-:W-:-:S04]  /*00c0*/  LOP3.LUT R0, R2, 0x1, RZ, 0xc0, !PT ;  /* 0x0000000102007812 */ /* 0x004fc800078ec0ff */
[----:B------:R-:W-:-:S13]  /*00d0*/  ISETP.NE.U32.AND P0, PT, R0, 0x1, PT ;  /* 0x000000010000780c */ /* 0x000fda0003f05070 */
[----:B------:R-:W-:Y:S05]  /*00e0*/  @!P0 EXIT ;  /* 0x000000000000894d */ /* 0x000fea0003800000 */
[----:B------:R-:W0:Y:S01]  /*00f0*/  S2R R0, SR_LANEID ;  /* 0x0000000000007919 */ /* 0x000e220000000000 */
[----:B------:R-:W1:Y:S01]  /*0100*/  LDC.64 R2, c[0x0][0x388] ;  /* 0x0000e200ff027b82 */ /* 0x000e620000000a00 */
[----:B------:R-:W-:Y:S02]  /*0110*/  VOTEU.ANY UR6, UPT, PT ;  /* 0x0000000000067886 */ /* 0x000fe400038e0100 */
[----:B------:R-:W-:Y:S02]  /*0120*/  UFLO.U32 UR7, UR6 ;  /* 0x00000006000772bd */ /* 0x000fe400080e0000 */
[----:B------:R-:W1:Y:S04]  /*0130*/  POPC R5, UR6 ;  /* 0x0000000600057d09 */ /* 0x000e680008000000 */
[----:B0-----:R-:W-:-:S13]  /*0140*/  ISETP.EQ.U32.AND P0, PT, R0, UR7, PT ;  /* 0x0000000700007c0c */ /* 0x001fda000bf02070 */
[----:B-1----:R-:W-:Y:S01]  /*0150*/  @P0 REDG.E.ADD.STRONG.GPU desc[UR4][R2.64], R5 ;  /* 0x000000050200098e */ /* 0x002fe2000c12e104 */
[----:B------:R-:W-:Y:S05]  /*0160*/  EXIT ;  /* 0x000000000000794d */ /* 0x000fea0003800000 */
.L_x_0:
[----:B------:R-:W-:-:S00]  /*0170*/  BRA `(.L_x_0) ;  /* 0xfffffffc00fc7947 */ /* 0x000fc0000383ffff */
[----:B------:R-:W-:-:S00]  /*0180*/  NOP ;  /* 0x0000000000007918 */ /* 0x000fc00000000000 */
[----:B------:R-:W-:-:S00]  /*0190*/  NOP ;  /* 0x0000000000007918 */ /* 0x000fc00000000000 */
[----:B------:R-:W-:-:S00]  /*01a0*/  NOP ;  /* 0x0000000000007918 */ /* 0x000fc00000000000 */
[----:B------:R-:W-:-:S00]  /*01b0*/  NOP ;  /* 0x0000000000007918 */ /* 0x000fc00000000000 */
[----:B------:R-:W-:-:S00]  /*01c0*/  NOP ;  /* 0x0000000000007918 */ /* 0x000fc00000000000 */
[----:B------:R-:W-:-:S00]  /*01d0*/  NOP ;  /* 0x0000000000007918 */ /* 0x000fc00000000000 */
[----:B------:R-:W-:-:S00]  /*01e0*/  NOP ;  /* 0x0000000000007918 */ /* 0x000fc00000000000 */
[----:B------:R-:W-:-:S00]  /*01f0*/  NOP ;  /* 0x0000000000007918 */ /* 0x000fc00000000000 */
.L_x_1:


//--------------------- .nv.shared.reserved.0     --------------------------
	.section	.nv.shared.reserved.0,"aw",@nobits
	.weak		__nv_reservedSMEM_offset_0_alias
	.size		__nv_reservedSMEM_offset_0_alias, 0, 64
	.other		__nv_reservedSMEM_offset_0_alias,@"STO_CUDA_RESERVED_SHARED STV_DEFAULT"
__nv_reservedSMEM_offset_0_alias:
	.zero		0
	.zero		64


//--------------------- .nv.constant0._Z11contarParesPiS_i --------------------------
	.section	.nv.constant0._Z11contarParesPiS_i,"a",@progbits
	.sectionflags	@""
	.align	4
.nv.constant0._Z11contarParesPiS_i:
	.zero		916


//--------------------- SYMBOLS --------------------------

	.type		.nv.reservedSmem.offset0,@object
	.size		.nv.reservedSmem.offset0,0x4
